//
// Generated by NVIDIA NVVM Compiler
//
// Compiler Build ID: CL-36424714
// Cuda compilation tools, release 13.0, V13.0.88
// Based on NVVM 20.0.0
//

.version 9.0
.target sm_100
.address_size 64

	// .globl	_Z3dotPfS_S_
// _ZZ3dotPfS_S_E5cache has been demoted

.visible .entry _Z3dotPfS_S_(
	.param .u64 .ptr .align 1 _Z3dotPfS_S__param_0,
	.param .u64 .ptr .align 1 _Z3dotPfS_S__param_1,
	.param .u64 .ptr .align 1 _Z3dotPfS_S__param_2
)
{
	.reg .pred 	%p<7>;
	.reg .b32 	%r<18>;
	.reg .b32 	%f<14>;
	.reg .b64 	%rd<12>;
	// demoted variable
	.shared .align 4 .b8 _ZZ3dotPfS_S_E5cache[1024];
	ld.param.u64 	%rd3, [_Z3dotPfS_S__param_0];
	ld.param.u64 	%rd4, [_Z3dotPfS_S__param_1];
	ld.param.u64 	%rd5, [_Z3dotPfS_S__param_2];
	mov.u32 	%r1, %tid.x;
	mov.u32 	%r2, %ctaid.x;
	mov.u32 	%r17, %ntid.x;
	mad.lo.s32 	%r16, %r2, %r17, %r1;
	setp.gt.s32 	%p1, %r16, 33791;
	mov.f32 	%f13, 0f00000000;
	@%p1 bra 	$L__BB0_3;
	mov.u32 	%r11, %nctaid.x;
	mul.lo.s32 	%r5, %r17, %r11;
	cvta.to.global.u64 	%rd1, %rd3;
	cvta.to.global.u64 	%rd2, %rd4;
	mov.f32 	%f13, 0f00000000;
$L__BB0_2:
	mul.wide.s32 	%rd6, %r16, 4;
	add.s64 	%rd7, %rd1, %rd6;
	ld.global.f32 	%f6, [%rd7];
	add.s64 	%rd8, %rd2, %rd6;
	ld.global.f32 	%f7, [%rd8];
	fma.rn.f32 	%f13, %f6, %f7, %f13;
	add.s32 	%r16, %r16, %r5;
	setp.lt.s32 	%p2, %r16, 33792;
	@%p2 bra 	$L__BB0_2;
$L__BB0_3:
	shl.b32 	%r12, %r1, 2;
	mov.u32 	%r13, _ZZ3dotPfS_S_E5cache;
	add.s32 	%r8, %r13, %r12;
	st.shared.f32 	[%r8], %f13;
	bar.sync 	0;
	setp.lt.u32 	%p3, %r17, 2;
	@%p3 bra 	$L__BB0_7;
$L__BB0_4:
	shr.u32 	%r10, %r17, 1;
	setp.ge.u32 	%p4, %r1, %r10;
	@%p4 bra 	$L__BB0_6;
	ld.shared.f32 	%f8, [%r8];
	shl.b32 	%r14, %r10, 2;
	add.s32 	%r15, %r8, %r14;
	ld.shared.f32 	%f9, [%r15];
	add.f32 	%f10, %f8, %f9;
	st.shared.f32 	[%r8], %f10;
$L__BB0_6:
	bar.sync 	0;
	setp.gt.u32 	%p5, %r17, 3;
	mov.u32 	%r17, %r10;
	@%p5 bra 	$L__BB0_4;
$L__BB0_7:
	setp.ne.s32 	%p6, %r1, 0;
	@%p6 bra 	$L__BB0_9;
	ld.shared.f32 	%f11, [_ZZ3dotPfS_S_E5cache];
	cvta.to.global.u64 	%rd9, %rd5;
	mul.wide.u32 	%rd10, %r2, 4;
	add.s64 	%rd11, %rd9, %rd10;
	st.global.f32 	[%rd11], %f11;
$L__BB0_9:
	ret;

}


// ===== COMPILED SASS (sm_100) =====

	.target	sm_100

	.elftype	@"ET_EXEC"


//--------------------- .note.nv.tkinfo           --------------------------
	.section	.note.nv.tkinfo,"",@"SHT_NOTE"
	.sectionflags	@"SHF_NOTE_NV_TKINFO"
	.tkinfo
        /*0018*/ 	.word	0x00000002
        /*0030*/ 	.string	""
        /*0030*/ 	.string	"ptxas"
        /*0030*/ 	.string	"Cuda compilation tools, release 13.0, V13.0.88"
        /*0030*/ 	.string	"Build cuda_13.0.r13.0/compiler.36424714_0"
        /*0030*/ 	.string	"-arch sm_100 -m 64 "



//--------------------- .note.nv.cuinfo           --------------------------
	.section	.note.nv.cuinfo,"",@"SHT_NOTE"
	.sectionflags	@"SHF_NOTE_NV_CUINFO"
        /*0018*/ 	.short	0x0002
        /*001a*/ 	.short	0x0064
        /*001c*/ 	.short	0x0082
	.zero		2


//--------------------- .nv.info                  --------------------------
	.section	.nv.info,"",@"SHT_CUDA_INFO"
	.align	4


	//----- nvinfo : EIATTR_REGCOUNT
	.align		4
        /*0000*/ 	.byte	0x04, 0x2f
        /*0002*/ 	.short	(.L_1 - .L_0)
	.align		4
.L_0:
        /*0004*/ 	.word	index@(_Z3dotPfS_S_)
        /*0008*/ 	.word	0x00000012


	//----- nvinfo : EIATTR_FRAME_SIZE
	.align		4
.L_1:
        /*000c*/ 	.byte	0x04, 0x11
        /*000e*/ 	.short	(.L_3 - .L_2)
	.align		4
.L_2:
        /*0010*/ 	.word	index@(_Z3dotPfS_S_)
        /*0014*/ 	.word	0x00000000


	//----- nvinfo : EIATTR_MIN_STACK_SIZE
	.align		4
.L_3:
        /*0018*/ 	.byte	0x04, 0x12
        /*001a*/ 	.short	(.L_5 - .L_4)
	.align		4
.L_4:
        /*001c*/ 	.word	index@(_Z3dotPfS_S_)
        /*0020*/ 	.word	0x00000000
.L_5:


//--------------------- .nv.compat                --------------------------
	.section	.nv.compat,"",@"SHT_CUDA_COMPAT_INFO"
	.align	4
        /*0000*/ 	.byte	0x02, 0x09, 0x00, 0x00, 0x02, 0x02, 0x01, 0x00, 0x02, 0x05, 0x05, 0x00, 0x03, 0x07, 0x01, 0x01
        /*0010*/ 	.byte	0x02, 0x03, 0x00, 0x00, 0x02, 0x06, 0x01, 0x00, 0x04, 0x0b, 0x08, 0x00, 0x09, 0x00, 0x00, 0x00
        /*0020*/ 	.byte	0x00, 0x00, 0x00, 0x00


//--------------------- .nv.info._Z3dotPfS_S_     --------------------------
	.section	.nv.info._Z3dotPfS_S_,"",@"SHT_CUDA_INFO"
	.sectionflags	@""
	.align	4


	//----- nvinfo : EIATTR_CUDA_API_VERSION
	.align		4
        /*0000*/ 	.byte	0x04, 0x37
        /*0002*/ 	.short	(.L_7 - .L_6)
.L_6:
        /*0004*/ 	.word	0x00000082


	//----- nvinfo : EIATTR_KPARAM_INFO
	.align		4
.L_7:
        /*0008*/ 	.byte	0x04, 0x17
        /*000a*/ 	.short	(.L_9 - .L_8)
.L_8:
        /*000c*/ 	.word	0x00000000
        /*0010*/ 	.short	0x0002
        /*0012*/ 	.short	0x0010
        /*0014*/ 	.byte	0x00, 0xf5, 0x21, 0x00


	//----- nvinfo : EIATTR_KPARAM_INFO
	.align		4
.L_9:
        /*0018*/ 	.byte	0x04, 0x17
        /*001a*/ 	.short	(.L_11 - .L_10)
.L_10:
        /*001c*/ 	.word	0x00000000
        /*0020*/ 	.short	0x0001
        /*0022*/ 	.short	0x0008
        /*0024*/ 	.byte	0x00, 0xf5, 0x21, 0x00


	//----- nvinfo : EIATTR_KPARAM_INFO
	.align		4
.L_11:
        /*0028*/ 	.byte	0x04, 0x17
        /*002a*/ 	.short	(.L_13 - .L_12)
.L_12:
        /*002c*/ 	.word	0x00000000
        /*0030*/ 	.short	0x0000
        /*0032*/ 	.short	0x0000
        /*0034*/ 	.byte	0x00, 0xf5, 0x21, 0x00


	//----- nvinfo : EIATTR_SPARSE_MMA_MASK
	.align		4
.L_13:
        /*0038*/ 	.byte	0x03, 0x50
        /*003a*/ 	.short	0x0000


	//----- nvinfo : EIATTR_MAXREG_COUNT
	.align		4
        /*003c*/ 	.byte	0x03, 0x1b
        /*003e*/ 	.short	0x00ff


	//----- nvinfo : EIATTR_NUM_BARRIERS
	.align		4
        /*0040*/ 	.byte	0x02, 0x4c
        /*0042*/ 	.byte	0x01
	.zero		1


	//----- nvinfo : EIATTR_MERCURY_ISA_VERSION
	.align		4
        /*0044*/ 	.byte	0x03, 0x5f
        /*0046*/ 	.short	0x0101


	//----- nvinfo : EIATTR_VRC_CTA_INIT_COUNT
	.align		4
        /*0048*/ 	.byte	0x02, 0x4a
	.zero		1
	.zero		1


	//----- nvinfo : EIATTR_EXIT_INSTR_OFFSETS
	.align		4
        /*004c*/ 	.byte	0x04, 0x1c
        /*004e*/ 	.short	(.L_15 - .L_14)


	//   ....[0]....
.L_14:
        /*0050*/ 	.word	0x000002d0


	//   ....[1]....
        /*0054*/ 	.word	0x00000350


	//----- nvinfo : EIATTR_CRS_STACK_SIZE
	.align		4
.L_15:
        /*0058*/ 	.byte	0x04, 0x1e
        /*005a*/ 	.short	(.L_17 - .L_16)
.L_16:
        /*005c*/ 	.word	0x00000000


	//----- nvinfo : EIATTR_CBANK_PARAM_SIZE
	.align		4
.L_17:
        /*0060*/ 	.byte	0x03, 0x19
        /*0062*/ 	.short	0x0018


	//----- nvinfo : EIATTR_PARAM_CBANK
	.align		4
        /*0064*/ 	.byte	0x04, 0x0a
        /*0066*/ 	.short	(.L_19 - .L_18)
	.align		4
.L_18:
        /*0068*/ 	.word	index@(.nv.constant0._Z3dotPfS_S_)
        /*006c*/ 	.short	0x0380
        /*006e*/ 	.short	0x0018


	//----- nvinfo : EIATTR_SW_WAR
	.align		4
.L_19:
        /*0070*/ 	.byte	0x04, 0x36
        /*0072*/ 	.short	(.L_21 - .L_20)
.L_20:
        /*0074*/ 	.word	0x00000008
.L_21:


//--------------------- .nv.callgraph             --------------------------
	.section	.nv.callgraph,"",@"SHT_CUDA_CALLGRAPH"
	.align	4
	.sectionentsize	8
	.align		4
        /*0000*/ 	.word	0x00000000
	.align		4
        /*0004*/ 	.word	0xffffffff
	.align		4
        /*0008*/ 	.word	0x00000000
	.align		4
        /*000c*/ 	.word	0xfffffffe
	.align		4
        /*0010*/ 	.word	0x00000000
	.align		4
        /*0014*/ 	.word	0xfffffffd
	.align		4
        /*0018*/ 	.word	0x00000000
	.align		4
        /*001c*/ 	.word	0xfffffffc


//--------------------- .text._Z3dotPfS_S_        --------------------------
	.section	.text._Z3dotPfS_S_,"ax",@progbits
	.align	128
        .global         _Z3dotPfS_S_
        .type           _Z3dotPfS_S_,@function
        .size           _Z3dotPfS_S_,(.L_x_6 - _Z3dotPfS_S_)
        .other          _Z3dotPfS_S_,@"STO_CUDA_ENTRY STV_DEFAULT"
_Z3dotPfS_S_:
.text._Z3dotPfS_S_:
[----:B------:R-:W-:Y:S01]  /*0000*/  LDC R1, c[0x0][0x37c] ;  /* 0x0000df00ff017b82 */ /* 0x000fe20000000800 */
[----:B------:R-:W0:Y:S01]  /*0010*/  S2R R12, SR_TID.X ;  /* 0x00000000000c7919 */ /* 0x000e220000002100 */
[----:B------:R-:W1:Y:S01]  /*0020*/  LDCU UR4, c[0x0][0x360] ;  /* 0x00006c00ff0477ac */ /* 0x000e620008000800 */
[----:B------:R-:W-:Y:S01]  /*0030*/  BSSY.RECONVERGENT B0, `(.L_x_0) ;  /* 0x0000015000007945 */ /* 0x000fe20003800200 */
[----:B------:R-:W-:Y:S01]  /*0040*/  IMAD.MOV.U32 R11, RZ, RZ, RZ ;  /* 0x000000ffff0b7224 */ /* 0x000fe200078e00ff */
[----:B------:R-:W0:Y:S01]  /*0050*/  S2R R13, SR_CTAID.X ;  /* 0x00000000000d7919 */ /* 0x000e220000002500 */
[----:B------:R-:W2:Y:S01]  /*0060*/  LDCU.64 UR6, c[0x0][0x358] ;  /* 0x00006b00ff0677ac */ /* 0x000ea20008000a00 */
[----:B-1----:R-:W-:Y:S02]  /*0070*/  IMAD.U32 R10, RZ, RZ, UR4 ;  /* 0x00000004ff0a7e24 */ /* 0x002fe4000f8e00ff */
[----:B0-----:R-:W-:-:S05]  /*0080*/  IMAD R0, R13, UR4, R12 ;  /* 0x000000040d007c24 */ /* 0x001fca000f8e020c */
[----:B------:R-:W-:-:S13]  /*0090*/  ISETP.GT.AND P0, PT, R0, 0x83ff, PT ;  /* 0x000083ff0000780c */ /* 0x000fda0003f04270 */
[----:B--2---:R-:W-:Y:S05]  /*00a0*/  @P0 BRA `(.L_x_1) ;  /* 0x0000000000340947 */ /* 0x004fea0003800000 */
[----:B------:R-:W0:Y:S01]  /*00b0*/  LDC.64 R6, c[0x0][0x380] ;  /* 0x0000e000ff067b82 */ /* 0x000e220000000a00 */
[----:B------:R-:W1:Y:S01]  /*00c0*/  LDCU UR4, c[0x0][0x370] ;  /* 0x00006e00ff0477ac */ /* 0x000e620008000800 */
[----:B------:R-:W-:-:S06]  /*00d0*/  HFMA2 R11, -RZ, RZ, 0, 0 ;  /* 0x00000000ff0b7431 */ /* 0x000fcc00000001ff */
[----:B------:R-:W2:Y:S01]  /*00e0*/  LDC.64 R8, c[0x0][0x388] ;  /* 0x0000e200ff087b82 */ /* 0x000ea20000000a00 */
[----:B-1----:R-:W-:-:S07]  /*00f0*/  IMAD R15, R10, UR4, RZ ;  /* 0x000000040a0f7c24 */ /* 0x002fce000f8e02ff */
.L_x_2:
[----:B0-----:R-:W-:-:S04]  /*0100*/  IMAD.WIDE R2, R0, 0x4, R6 ;  /* 0x0000000400027825 */ /* 0x001fc800078e0206 */
[----:B--2---:R-:W-:Y:S02]  /*0110*/  IMAD.WIDE R4, R0, 0x4, R8 ;  /* 0x0000000400047825 */ /* 0x004fe400078e0208 */
[----:B------:R-:W2:Y:S04]  /*0120*/  LDG.E R2, desc[UR6][R2.64] ;  /* 0x0000000602027981 */ /* 0x000ea8000c1e1900 */
[----:B------:R-:W2:Y:S01]  /*0130*/  LDG.E R4, desc[UR6][R4.64] ;  /* 0x0000000604047981 */ /* 0x000ea2000c1e1900 */
[----:B------:R-:W-:-:S05]  /*0140*/  IMAD.IADD R0, R15, 0x1, R0 ;  /* 0x000000010f007824 */ /* 0x000fca00078e0200 */
[----:B------:R-:W-:Y:S01]  /*0150*/  ISETP.GE.AND P0, PT, R0, 0x8400, PT ;  /* 0x000084000000780c */ /* 0x000fe20003f06270 */
[----:B--2---:R-:W-:-:S12]  /*0160*/  FFMA R11, R2, R4, R11 ;  /* 0x00000004020b7223 */ /* 0x004fd8000000000b */
[----:B------:R-:W-:Y:S05]  /*0170*/  @!P0 BRA `(.L_x_2) ;  /* 0xfffffffc00e08947 */ /* 0x000fea000383ffff */
.L_x_1:
[----:B------:R-:W-:Y:S05]  /*0180*/  BSYNC.RECONVERGENT B0 ;  /* 0x0000000000007941 */ /* 0x000fea0003800200 */
.L_x_0:
[----:B------:R-:W0:Y:S01]  /*0190*/  S2UR UR5, SR_CgaCtaId ;  /* 0x00000000000579c3 */ /* 0x000e220000008800 */
[----:B------:R-:W-:Y:S01]  /*01a0*/  UMOV UR4, 0x400 ;  /* 0x0000040000047882 */ /* 0x000fe20000000000 */
[----:B------:R-:W-:Y:S02]  /*01b0*/  ISETP.GE.U32.AND P1, PT, R10, 0x2, PT ;  /* 0x000000020a00780c */ /* 0x000fe40003f26070 */
[----:B------:R-:W-:Y:S01]  /*01c0*/  ISETP.NE.AND P0, PT, R12, RZ, PT ;  /* 0x000000ff0c00720c */ /* 0x000fe20003f05270 */
[----:B0-----:R-:W-:-:S06]  /*01d0*/  ULEA UR4, UR5, UR4, 0x18 ;  /* 0x0000000405047291 */ /* 0x001fcc000f8ec0ff */
[----:B------:R-:W-:-:S05]  /*01e0*/  LEA R0, R12, UR4, 0x2 ;  /* 0x000000040c007c11 */ /* 0x000fca000f8e10ff */
[----:B------:R0:W-:Y:S01]  /*01f0*/  STS [R0], R11 ;  /* 0x0000000b00007388 */ /* 0x0001e20000000800 */
[----:B------:R-:W-:Y:S06]  /*0200*/  BAR.SYNC.DEFER_BLOCKING 0x0 ;  /* 0x0000000000007b1d */ /* 0x000fec0000010000 */
[----:B------:R-:W-:Y:S05]  /*0210*/  @!P1 BRA `(.L_x_3) ;  /* 0x00000000002c9947 */ /* 0x000fea0003800000 */
.L_x_4:
[----:B------:R-:W-:-:S04]  /*0220*/  SHF.R.U32.HI R7, RZ, 0x1, R10 ;  /* 0x00000001ff077819 */ /* 0x000fc8000001160a */
[----:B------:R-:W-:-:S13]  /*0230*/  ISETP.GE.U32.AND P1, PT, R12, R7, PT ;  /* 0x000000070c00720c */ /* 0x000fda0003f26070 */
[----:B------:R-:W-:Y:S01]  /*0240*/  @!P1 LEA R3, R7, R0, 0x2 ;  /* 0x0000000007039211 */ /* 0x000fe200078e10ff */
[----:B------:R-:W-:Y:S05]  /*0250*/  @!P1 LDS R2, [R0] ;  /* 0x0000000000029984 */ /* 0x000fea0000000800 */
[----:B------:R-:W1:Y:S02]  /*0260*/  @!P1 LDS R3, [R3] ;  /* 0x0000000003039984 */ /* 0x000e640000000800 */
[----:B-1----:R-:W-:-:S05]  /*0270*/  @!P1 FADD R5, R2, R3 ;  /* 0x0000000302059221 */ /* 0x002fca0000000000 */
[----:B------:R1:W-:Y:S01]  /*0280*/  @!P1 STS [R0], R5 ;  /* 0x0000000500009388 */ /* 0x0003e20000000800 */
[----:B------:R-:W-:Y:S01]  /*0290*/  BAR.SYNC.DEFER_BLOCKING 0x0 ;  /* 0x0000000000007b1d */ /* 0x000fe20000010000 */
[----:B------:R-:W-:Y:S02]  /*02a0*/  ISETP.GT.U32.AND P1, PT, R10, 0x3, PT ;  /* 0x000000030a00780c */ /* 0x000fe40003f24070 */
[----:B------:R-:W-:-:S11]  /*02b0*/  MOV R10, R7 ;  /* 0x00000007000a7202 */ /* 0x000fd60000000f00 */
[----:B-1----:R-:W-:Y:S05]  /*02c0*/  @P1 BRA `(.L_x_4) ;  /* 0xfffffffc00d41947 */ /* 0x002fea000383ffff */
.L_x_3:
[----:B------:R-:W-:Y:S05]  /*02d0*/  @P0 EXIT ;  /* 0x000000000000094d */ /* 0x000fea0003800000 */
[----:B------:R-:W1:Y:S01]  /*02e0*/  S2UR UR5, SR_CgaCtaId ;  /* 0x00000000000579c3 */ /* 0x000e620000008800 */
[----:B------:R-:W-:-:S07]  /*02f0*/  UMOV UR4, 0x400 ;  /* 0x0000040000047882 */ /* 0x000fce0000000000 */
[----:B------:R-:W2:Y:S01]  /*0300*/  LDC.64 R2, c[0x0][0x390] ;  /* 0x0000e400ff027b82 */ /* 0x000ea20000000a00 */
[----:B-1----:R-:W-:Y:S01]  /*0310*/  ULEA UR4, UR5, UR4, 0x18 ;  /* 0x0000000405047291 */ /* 0x002fe2000f8ec0ff */
[----:B--2---:R-:W-:-:S08]  /*0320*/  IMAD.WIDE.U32 R2, R13, 0x4, R2 ;  /* 0x000000040d027825 */ /* 0x004fd000078e0002 */
[----:B------:R-:W1:Y:S04]  /*0330*/  LDS R5, [UR4] ;  /* 0x00000004ff057984 */ /* 0x000e680008000800 */
[----:B-1----:R-:W-:Y:S01]  /*0340*/  STG.E desc[UR6][R2.64], R5 ;  /* 0x0000000502007986 */ /* 0x002fe2000c101906 */
[----:B------:R-:W-:Y:S05]  /*0350*/  EXIT ;  /* 0x000000000000794d */ /* 0x000fea0003800000 */
.L_x_5:
[----:B------:R-:W-:-:S00]  /*0360*/  BRA `(.L_x_5) ;  /* 0xfffffffc00fc7947 */ /* 0x000fc0000383ffff */
[----:B------:R-:W-:-:S00]  /*0370*/  NOP ;  /* 0x0000000000007918 */ /* 0x000fc00000000000 */
        /* <DEDUP_REMOVED lines=8> */
.L_x_6:


//--------------------- .nv.shared._Z3dotPfS_S_   --------------------------
	.section	.nv.shared._Z3dotPfS_S_,"aw",@nobits
	.sectionflags	@""
	.align	4
.nv.shared._Z3dotPfS_S_:
	.zero		2048


//--------------------- .nv.shared.reserved.0     --------------------------
	.section	.nv.shared.reserved.0,"aw",@nobits
	.weak		__nv_reservedSMEM_offset_0_alias
	.size		__nv_reservedSMEM_offset_0_alias, 0, 64
	.other		__nv_reservedSMEM_offset_0_alias,@"STO_CUDA_RESERVED_SHARED STV_DEFAULT"
__nv_reservedSMEM_offset_0_alias:
	.zero		0
	.zero		64


//--------------------- .nv.constant0._Z3dotPfS_S_ --------------------------
	.section	.nv.constant0._Z3dotPfS_S_,"a",@progbits
	.sectionflags	@""
	.align	4
.nv.constant0._Z3dotPfS_S_:
	.zero		920


//--------------------- SYMBOLS --------------------------

	.type		.nv.reservedSmem.offset0,@object
	.size		.nv.reservedSmem.offset0,0x4
	.type		.nv.reservedSmem.cap,@object
	.size		.nv.reservedSmem.cap,0x4
